//
// Generated by NVIDIA NVVM Compiler
//
// Compiler Build ID: CL-36424714
// Cuda compilation tools, release 13.0, V13.0.88
// Based on NVVM 20.0.0
//

.version 9.0
.target sm_100
.address_size 64

	// .globl	_Z13cuda_sgemm_v1ILj16ELj32EEvPfS0_S0_iii
// _ZZ13cuda_sgemm_v1ILj16ELj32EEvPfS0_S0_iiiE8a_shared has been demoted
// _ZZ13cuda_sgemm_v1ILj16ELj32EEvPfS0_S0_iiiE8b_shared has been demoted

.visible .entry _Z13cuda_sgemm_v1ILj16ELj32EEvPfS0_S0_iii(
	.param .u64 .ptr .align 1 _Z13cuda_sgemm_v1ILj16ELj32EEvPfS0_S0_iii_param_0,
	.param .u64 .ptr .align 1 _Z13cuda_sgemm_v1ILj16ELj32EEvPfS0_S0_iii_param_1,
	.param .u64 .ptr .align 1 _Z13cuda_sgemm_v1ILj16ELj32EEvPfS0_S0_iii_param_2,
	.param .u32 _Z13cuda_sgemm_v1ILj16ELj32EEvPfS0_S0_iii_param_3,
	.param .u32 _Z13cuda_sgemm_v1ILj16ELj32EEvPfS0_S0_iii_param_4,
	.param .u32 _Z13cuda_sgemm_v1ILj16ELj32EEvPfS0_S0_iii_param_5
)
{
	.reg .pred 	%p<12>;
	.reg .b32 	%r<55>;
	.reg .b32 	%f<113>;
	.reg .b64 	%rd<19>;
	// demoted variable
	.shared .align 4 .b8 _ZZ13cuda_sgemm_v1ILj16ELj32EEvPfS0_S0_iiiE8a_shared[2048];
	// demoted variable
	.shared .align 4 .b8 _ZZ13cuda_sgemm_v1ILj16ELj32EEvPfS0_S0_iiiE8b_shared[2048];
	ld.param.u64 	%rd5, [_Z13cuda_sgemm_v1ILj16ELj32EEvPfS0_S0_iii_param_0];
	ld.param.u64 	%rd6, [_Z13cuda_sgemm_v1ILj16ELj32EEvPfS0_S0_iii_param_1];
	ld.param.u64 	%rd7, [_Z13cuda_sgemm_v1ILj16ELj32EEvPfS0_S0_iii_param_2];
	ld.param.u32 	%r32, [_Z13cuda_sgemm_v1ILj16ELj32EEvPfS0_S0_iii_param_3];
	ld.param.u32 	%r30, [_Z13cuda_sgemm_v1ILj16ELj32EEvPfS0_S0_iii_param_4];
	ld.param.u32 	%r31, [_Z13cuda_sgemm_v1ILj16ELj32EEvPfS0_S0_iii_param_5];
	mov.u32 	%r34, %ctaid.x;
	mov.u32 	%r35, %ntid.x;
	mul.lo.s32 	%r1, %r34, %r35;
	mov.u32 	%r2, %tid.x;
	add.s32 	%r3, %r1, %r2;
	mov.u32 	%r36, %ctaid.y;
	mov.u32 	%r37, %ntid.y;
	mul.lo.s32 	%r4, %r36, %r37;
	mov.u32 	%r5, %tid.y;
	add.s32 	%r38, %r4, %r5;
	setp.ge.s32 	%p1, %r3, %r30;
	setp.ge.s32 	%p2, %r38, %r32;
	or.pred  	%p3, %p1, %p2;
	@%p3 bra 	$L__BB0_14;
	mul.lo.s32 	%r7, %r31, %r4;
	add.s32 	%r8, %r31, 31;
	setp.lt.u32 	%p4, %r8, 32;
	mov.f32 	%f112, 0f00000000;
	@%p4 bra 	$L__BB0_13;
	shl.b32 	%r40, %r5, 7;
	mov.u32 	%r41, _ZZ13cuda_sgemm_v1ILj16ELj32EEvPfS0_S0_iiiE8a_shared;
	add.s32 	%r9, %r41, %r40;
	shl.b32 	%r42, %r2, 2;
	mov.u32 	%r43, _ZZ13cuda_sgemm_v1ILj16ELj32EEvPfS0_S0_iiiE8b_shared;
	add.s32 	%r10, %r43, %r42;
	add.s32 	%r44, %r40, %r42;
	add.s32 	%r11, %r41, %r44;
	mad.lo.s32 	%r12, %r31, %r5, %r2;
	cvta.to.global.u64 	%rd1, %rd6;
	cvta.to.global.u64 	%rd2, %rd5;
	shr.u32 	%r13, %r8, 5;
	cvt.u64.u32 	%rd3, %r1;
	cvt.u64.u32 	%rd4, %r7;
	mov.f32 	%f112, 0f00000000;
	mov.b32 	%r49, 0;
$L__BB0_3:
	setp.gt.u32 	%p5, %r2, 31;
	shl.b32 	%r15, %r49, 5;
	@%p5 bra 	$L__BB0_8;
	add.s32 	%r51, %r12, %r15;
	add.s32 	%r50, %r2, %r15;
	mov.u32 	%r52, %r11;
	mov.u32 	%r53, %r2;
$L__BB0_5:
	setp.ge.s32 	%p6, %r50, %r31;
	mov.f32 	%f110, 0f00000000;
	@%p6 bra 	$L__BB0_7;
	cvt.u64.u32 	%rd8, %r51;
	add.s64 	%rd9, %rd8, %rd4;
	shl.b64 	%rd10, %rd9, 2;
	add.s64 	%rd11, %rd2, %rd10;
	ld.global.f32 	%f110, [%rd11];
$L__BB0_7:
	st.shared.f32 	[%r52], %f110;
	add.s32 	%r22, %r53, 16;
	add.s32 	%r52, %r52, 64;
	add.s32 	%r51, %r51, 16;
	add.s32 	%r50, %r50, 16;
	setp.lt.u32 	%p7, %r53, 16;
	mov.u32 	%r53, %r22;
	@%p7 bra 	$L__BB0_5;
$L__BB0_8:
	setp.gt.u32 	%p8, %r5, 31;
	mov.u32 	%r54, %r5;
	@%p8 bra 	$L__BB0_12;
$L__BB0_9:
	add.s32 	%r27, %r54, %r15;
	setp.ge.s32 	%p9, %r27, %r31;
	mov.f32 	%f111, 0f00000000;
	@%p9 bra 	$L__BB0_11;
	mad.lo.s32 	%r45, %r27, %r30, %r2;
	cvt.u64.u32 	%rd12, %r45;
	add.s64 	%rd13, %rd12, %rd3;
	shl.b64 	%rd14, %rd13, 2;
	add.s64 	%rd15, %rd1, %rd14;
	ld.global.f32 	%f111, [%rd15];
$L__BB0_11:
	shl.b32 	%r46, %r54, 6;
	add.s32 	%r47, %r10, %r46;
	st.shared.f32 	[%r47], %f111;
	add.s32 	%r28, %r54, 16;
	setp.lt.u32 	%p10, %r54, 16;
	mov.u32 	%r54, %r28;
	@%p10 bra 	$L__BB0_9;
$L__BB0_12:
	bar.sync 	0;
	ld.shared.f32 	%f12, [%r9];
	ld.shared.f32 	%f13, [%r10];
	fma.rn.f32 	%f14, %f12, %f13, %f112;
	ld.shared.f32 	%f15, [%r9+4];
	ld.shared.f32 	%f16, [%r10+64];
	fma.rn.f32 	%f17, %f15, %f16, %f14;
	ld.shared.f32 	%f18, [%r9+8];
	ld.shared.f32 	%f19, [%r10+128];
	fma.rn.f32 	%f20, %f18, %f19, %f17;
	ld.shared.f32 	%f21, [%r9+12];
	ld.shared.f32 	%f22, [%r10+192];
	fma.rn.f32 	%f23, %f21, %f22, %f20;
	ld.shared.f32 	%f24, [%r9+16];
	ld.shared.f32 	%f25, [%r10+256];
	fma.rn.f32 	%f26, %f24, %f25, %f23;
	ld.shared.f32 	%f27, [%r9+20];
	ld.shared.f32 	%f28, [%r10+320];
	fma.rn.f32 	%f29, %f27, %f28, %f26;
	ld.shared.f32 	%f30, [%r9+24];
	ld.shared.f32 	%f31, [%r10+384];
	fma.rn.f32 	%f32, %f30, %f31, %f29;
	ld.shared.f32 	%f33, [%r9+28];
	ld.shared.f32 	%f34, [%r10+448];
	fma.rn.f32 	%f35, %f33, %f34, %f32;
	ld.shared.f32 	%f36, [%r9+32];
	ld.shared.f32 	%f37, [%r10+512];
	fma.rn.f32 	%f38, %f36, %f37, %f35;
	ld.shared.f32 	%f39, [%r9+36];
	ld.shared.f32 	%f40, [%r10+576];
	fma.rn.f32 	%f41, %f39, %f40, %f38;
	ld.shared.f32 	%f42, [%r9+40];
	ld.shared.f32 	%f43, [%r10+640];
	fma.rn.f32 	%f44, %f42, %f43, %f41;
	ld.shared.f32 	%f45, [%r9+44];
	ld.shared.f32 	%f46, [%r10+704];
	fma.rn.f32 	%f47, %f45, %f46, %f44;
	ld.shared.f32 	%f48, [%r9+48];
	ld.shared.f32 	%f49, [%r10+768];
	fma.rn.f32 	%f50, %f48, %f49, %f47;
	ld.shared.f32 	%f51, [%r9+52];
	ld.shared.f32 	%f52, [%r10+832];
	fma.rn.f32 	%f53, %f51, %f52, %f50;
	ld.shared.f32 	%f54, [%r9+56];
	ld.shared.f32 	%f55, [%r10+896];
	fma.rn.f32 	%f56, %f54, %f55, %f53;
	ld.shared.f32 	%f57, [%r9+60];
	ld.shared.f32 	%f58, [%r10+960];
	fma.rn.f32 	%f59, %f57, %f58, %f56;
	ld.shared.f32 	%f60, [%r9+64];
	ld.shared.f32 	%f61, [%r10+1024];
	fma.rn.f32 	%f62, %f60, %f61, %f59;
	ld.shared.f32 	%f63, [%r9+68];
	ld.shared.f32 	%f64, [%r10+1088];
	fma.rn.f32 	%f65, %f63, %f64, %f62;
	ld.shared.f32 	%f66, [%r9+72];
	ld.shared.f32 	%f67, [%r10+1152];
	fma.rn.f32 	%f68, %f66, %f67, %f65;
	ld.shared.f32 	%f69, [%r9+76];
	ld.shared.f32 	%f70, [%r10+1216];
	fma.rn.f32 	%f71, %f69, %f70, %f68;
	ld.shared.f32 	%f72, [%r9+80];
	ld.shared.f32 	%f73, [%r10+1280];
	fma.rn.f32 	%f74, %f72, %f73, %f71;
	ld.shared.f32 	%f75, [%r9+84];
	ld.shared.f32 	%f76, [%r10+1344];
	fma.rn.f32 	%f77, %f75, %f76, %f74;
	ld.shared.f32 	%f78, [%r9+88];
	ld.shared.f32 	%f79, [%r10+1408];
	fma.rn.f32 	%f80, %f78, %f79, %f77;
	ld.shared.f32 	%f81, [%r9+92];
	ld.shared.f32 	%f82, [%r10+1472];
	fma.rn.f32 	%f83, %f81, %f82, %f80;
	ld.shared.f32 	%f84, [%r9+96];
	ld.shared.f32 	%f85, [%r10+1536];
	fma.rn.f32 	%f86, %f84, %f85, %f83;
	ld.shared.f32 	%f87, [%r9+100];
	ld.shared.f32 	%f88, [%r10+1600];
	fma.rn.f32 	%f89, %f87, %f88, %f86;
	ld.shared.f32 	%f90, [%r9+104];
	ld.shared.f32 	%f91, [%r10+1664];
	fma.rn.f32 	%f92, %f90, %f91, %f89;
	ld.shared.f32 	%f93, [%r9+108];
	ld.shared.f32 	%f94, [%r10+1728];
	fma.rn.f32 	%f95, %f93, %f94, %f92;
	ld.shared.f32 	%f96, [%r9+112];
	ld.shared.f32 	%f97, [%r10+1792];
	fma.rn.f32 	%f98, %f96, %f97, %f95;
	ld.shared.f32 	%f99, [%r9+116];
	ld.shared.f32 	%f100, [%r10+1856];
	fma.rn.f32 	%f101, %f99, %f100, %f98;
	ld.shared.f32 	%f102, [%r9+120];
	ld.shared.f32 	%f103, [%r10+1920];
	fma.rn.f32 	%f104, %f102, %f103, %f101;
	ld.shared.f32 	%f105, [%r9+124];
	ld.shared.f32 	%f106, [%r10+1984];
	fma.rn.f32 	%f112, %f105, %f106, %f104;
	bar.sync 	0;
	add.s32 	%r49, %r49, 1;
	setp.ne.s32 	%p11, %r49, %r13;
	@%p11 bra 	$L__BB0_3;
$L__BB0_13:
	mad.lo.s32 	%r48, %r30, %r38, %r3;
	cvta.to.global.u64 	%rd16, %rd7;
	mul.wide.s32 	%rd17, %r48, 4;
	add.s64 	%rd18, %rd16, %rd17;
	ld.global.f32 	%f107, [%rd18];
	add.f32 	%f108, %f112, %f107;
	st.global.f32 	[%rd18], %f108;
$L__BB0_14:
	ret;

}


// ===== COMPILED SASS (sm_100) =====

	.target	sm_100

	.elftype	@"ET_EXEC"


//--------------------- .note.nv.tkinfo           --------------------------
	.section	.note.nv.tkinfo,"",@"SHT_NOTE"
	.sectionflags	@"SHF_NOTE_NV_TKINFO"
	.tkinfo
        /*0018*/ 	.word	0x00000002
        /*0030*/ 	.string	""
        /*0030*/ 	.string	"ptxas"
        /*0030*/ 	.string	"Cuda compilation tools, release 13.0, V13.0.88"
        /*0030*/ 	.string	"Build cuda_13.0.r13.0/compiler.36424714_0"
        /*0030*/ 	.string	"-arch sm_100 -m 64 "



//--------------------- .note.nv.cuinfo           --------------------------
	.section	.note.nv.cuinfo,"",@"SHT_NOTE"
	.sectionflags	@"SHF_NOTE_NV_CUINFO"
        /*0018*/ 	.short	0x0002
        /*001a*/ 	.short	0x0064
        /*001c*/ 	.short	0x0082
	.zero		2


//--------------------- .nv.info                  --------------------------
	.section	.nv.info,"",@"SHT_CUDA_INFO"
	.align	4


	//----- nvinfo : EIATTR_REGCOUNT
	.align		4
        /*0000*/ 	.byte	0x04, 0x2f
        /*0002*/ 	.short	(.L_1 - .L_0)
	.align		4
.L_0:
        /*0004*/ 	.word	index@(_Z13cuda_sgemm_v1ILj16ELj32EEvPfS0_S0_iii)
        /*0008*/ 	.word	0x00000020


	//----- nvinfo : EIATTR_FRAME_SIZE
	.align		4
.L_1:
        /*000c*/ 	.byte	0x04, 0x11
        /*000e*/ 	.short	(.L_3 - .L_2)
	.align		4
.L_2:
        /*0010*/ 	.word	index@(_Z13cuda_sgemm_v1ILj16ELj32EEvPfS0_S0_iii)
        /*0014*/ 	.word	0x00000000


	//----- nvinfo : EIATTR_MIN_STACK_SIZE
	.align		4
.L_3:
        /*0018*/ 	.byte	0x04, 0x12
        /*001a*/ 	.short	(.L_5 - .L_4)
	.align		4
.L_4:
        /*001c*/ 	.word	index@(_Z13cuda_sgemm_v1ILj16ELj32EEvPfS0_S0_iii)
        /*0020*/ 	.word	0x00000000
.L_5:


//--------------------- .nv.compat                --------------------------
	.section	.nv.compat,"",@"SHT_CUDA_COMPAT_INFO"
	.align	4
        /*0000*/ 	.byte	0x02, 0x09, 0x00, 0x00, 0x02, 0x02, 0x01, 0x00, 0x02, 0x05, 0x05, 0x00, 0x03, 0x07, 0x01, 0x01
        /*0010*/ 	.byte	0x02, 0x03, 0x00, 0x00, 0x02, 0x06, 0x01, 0x00, 0x04, 0x0b, 0x08, 0x00, 0x09, 0x00, 0x00, 0x00
        /*0020*/ 	.byte	0x00, 0x00, 0x00, 0x00


//--------------------- .nv.info._Z13cuda_sgemm_v1ILj16ELj32EEvPfS0_S0_iii --------------------------
	.section	.nv.info._Z13cuda_sgemm_v1ILj16ELj32EEvPfS0_S0_iii,"",@"SHT_CUDA_INFO"
	.sectionflags	@""
	.align	4


	//----- nvinfo : EIATTR_CUDA_API_VERSION
	.align		4
        /*0000*/ 	.byte	0x04, 0x37
        /*0002*/ 	.short	(.L_7 - .L_6)
.L_6:
        /*0004*/ 	.word	0x00000082


	//----- nvinfo : EIATTR_KPARAM_INFO
	.align		4
.L_7:
        /*0008*/ 	.byte	0x04, 0x17
        /*000a*/ 	.short	(.L_9 - .L_8)
.L_8:
        /*000c*/ 	.word	0x00000000
        /*0010*/ 	.short	0x0005
        /*0012*/ 	.short	0x0020
        /*0014*/ 	.byte	0x00, 0xf0, 0x11, 0x00


	//----- nvinfo : EIATTR_KPARAM_INFO
	.align		4
.L_9:
        /*0018*/ 	.byte	0x04, 0x17
        /*001a*/ 	.short	(.L_11 - .L_10)
.L_10:
        /*001c*/ 	.word	0x00000000
        /*0020*/ 	.short	0x0004
        /*0022*/ 	.short	0x001c
        /*0024*/ 	.byte	0x00, 0xf0, 0x11, 0x00


	//----- nvinfo : EIATTR_KPARAM_INFO
	.align		4
.L_11:
        /*0028*/ 	.byte	0x04, 0x17
        /*002a*/ 	.short	(.L_13 - .L_12)
.L_12:
        /*002c*/ 	.word	0x00000000
        /*0030*/ 	.short	0x0003
        /*0032*/ 	.short	0x0018
        /*0034*/ 	.byte	0x00, 0xf0, 0x11, 0x00


	//----- nvinfo : EIATTR_KPARAM_INFO
	.align		4
.L_13:
        /*0038*/ 	.byte	0x04, 0x17
        /*003a*/ 	.short	(.L_15 - .L_14)
.L_14:
        /*003c*/ 	.word	0x00000000
        /*0040*/ 	.short	0x0002
        /*0042*/ 	.short	0x0010
        /*0044*/ 	.byte	0x00, 0xf5, 0x21, 0x00


	//----- nvinfo : EIATTR_KPARAM_INFO
	.align		4
.L_15:
        /*0048*/ 	.byte	0x04, 0x17
        /*004a*/ 	.short	(.L_17 - .L_16)
.L_16:
        /*004c*/ 	.word	0x00000000
        /*0050*/ 	.short	0x0001
        /*0052*/ 	.short	0x0008
        /*0054*/ 	.byte	0x00, 0xf5, 0x21, 0x00


	//----- nvinfo : EIATTR_KPARAM_INFO
	.align		4
.L_17:
        /*0058*/ 	.byte	0x04, 0x17
        /*005a*/ 	.short	(.L_19 - .L_18)
.L_18:
        /*005c*/ 	.word	0x00000000
        /*0060*/ 	.short	0x0000
        /*0062*/ 	.short	0x0000
        /*0064*/ 	.byte	0x00, 0xf5, 0x21, 0x00


	//----- nvinfo : EIATTR_SPARSE_MMA_MASK
	.align		4
.L_19:
        /*0068*/ 	.byte	0x03, 0x50
        /*006a*/ 	.short	0x0000


	//----- nvinfo : EIATTR_MAXREG_COUNT
	.align		4
        /*006c*/ 	.byte	0x03, 0x1b
        /*006e*/ 	.short	0x00ff


	//----- nvinfo : EIATTR_NUM_BARRIERS
	.align		4
        /*0070*/ 	.byte	0x02, 0x4c
        /*0072*/ 	.byte	0x01
	.zero		1


	//----- nvinfo : EIATTR_MERCURY_ISA_VERSION
	.align		4
        /*0074*/ 	.byte	0x03, 0x5f
        /*0076*/ 	.short	0x0101


	//----- nvinfo : EIATTR_VRC_CTA_INIT_COUNT
	.align		4
        /*0078*/ 	.byte	0x02, 0x4a
	.zero		1
	.zero		1


	//----- nvinfo : EIATTR_EXIT_INSTR_OFFSETS
	.align		4
        /*007c*/ 	.byte	0x04, 0x1c
        /*007e*/ 	.short	(.L_21 - .L_20)


	//   ....[0]....
.L_20:
        /*0080*/ 	.word	0x000000e0


	//   ....[1]....
        /*0084*/ 	.word	0x00000a80


	//----- nvinfo : EIATTR_CRS_STACK_SIZE
	.align		4
.L_21:
        /*0088*/ 	.byte	0x04, 0x1e
        /*008a*/ 	.short	(.L_23 - .L_22)
.L_22:
        /*008c*/ 	.word	0x00000000


	//----- nvinfo : EIATTR_CBANK_PARAM_SIZE
	.align		4
.L_23:
        /*0090*/ 	.byte	0x03, 0x19
        /*0092*/ 	.short	0x0024


	//----- nvinfo : EIATTR_PARAM_CBANK
	.align		4
        /*0094*/ 	.byte	0x04, 0x0a
        /*0096*/ 	.short	(.L_25 - .L_24)
	.align		4
.L_24:
        /*0098*/ 	.word	index@(.nv.constant0._Z13cuda_sgemm_v1ILj16ELj32EEvPfS0_S0_iii)
        /*009c*/ 	.short	0x0380
        /*009e*/ 	.short	0x0024


	//----- nvinfo : EIATTR_SW_WAR
	.align		4
.L_25:
        /*00a0*/ 	.byte	0x04, 0x36
        /*00a2*/ 	.short	(.L_27 - .L_26)
.L_26:
        /*00a4*/ 	.word	0x00000008
.L_27:


//--------------------- .nv.callgraph             --------------------------
	.section	.nv.callgraph,"",@"SHT_CUDA_CALLGRAPH"
	.align	4
	.sectionentsize	8
	.align		4
        /*0000*/ 	.word	0x00000000
	.align		4
        /*0004*/ 	.word	0xffffffff
	.align		4
        /*0008*/ 	.word	0x00000000
	.align		4
        /*000c*/ 	.word	0xfffffffe
	.align		4
        /*0010*/ 	.word	0x00000000
	.align		4
        /*0014*/ 	.word	0xfffffffd
	.align		4
        /*0018*/ 	.word	0x00000000
	.align		4
        /*001c*/ 	.word	0xfffffffc


//--------------------- .text._Z13cuda_sgemm_v1ILj16ELj32EEvPfS0_S0_iii --------------------------
	.section	.text._Z13cuda_sgemm_v1ILj16ELj32EEvPfS0_S0_iii,"ax",@progbits
	.align	128
        .global         _Z13cuda_sgemm_v1ILj16ELj32EEvPfS0_S0_iii
        .type           _Z13cuda_sgemm_v1ILj16ELj32EEvPfS0_S0_iii,@function
        .size           _Z13cuda_sgemm_v1ILj16ELj32EEvPfS0_S0_iii,(.L_x_11 - _Z13cuda_sgemm_v1ILj16ELj32EEvPfS0_S0_iii)
        .other          _Z13cuda_sgemm_v1ILj16ELj32EEvPfS0_S0_iii,@"STO_CUDA_ENTRY STV_DEFAULT"
_Z13cuda_sgemm_v1ILj16ELj32EEvPfS0_S0_iii:
.text._Z13cuda_sgemm_v1ILj16ELj32EEvPfS0_S0_iii:
[----:B------:R-:W-:Y:S01]  /*0000*/  LDC R1, c[0x0][0x37c] ;  /* 0x0000df00ff017b82 */ /* 0x000fe20000000800 */
[----:B------:R-:W0:Y:S07]  /*0010*/  S2R R0, SR_TID.Y ;  /* 0x0000000000007919 */ /* 0x000e2e0000002200 */
[----:B------:R-:W1:Y:S01]  /*0020*/  S2UR UR5, SR_CTAID.Y ;  /* 0x00000000000579c3 */ /* 0x000e620000002600 */
[----:B------:R-:W2:Y:S01]  /*0030*/  LDCU UR6, c[0x0][0x360] ;  /* 0x00006c00ff0677ac */ /* 0x000ea20008000800 */
[----:B------:R-:W3:Y:S01]  /*0040*/  S2R R3, SR_TID.X ;  /* 0x0000000000037919 */ /* 0x000ee20000002100 */
[----:B------:R-:W1:Y:S05]  /*0050*/  LDCU UR7, c[0x0][0x364] ;  /* 0x00006c80ff0777ac */ /* 0x000e6a0008000800 */
[----:B------:R-:W2:Y:S01]  /*0060*/  S2UR UR4, SR_CTAID.X ;  /* 0x00000000000479c3 */ /* 0x000ea20000002500 */
[----:B------:R-:W4:Y:S01]  /*0070*/  LDCU.64 UR8, c[0x0][0x398] ;  /* 0x00007300ff0877ac */ /* 0x000f220008000a00 */
[----:B-1----:R-:W-:-:S06]  /*0080*/  UIMAD UR5, UR5, UR7, URZ ;  /* 0x00000007050572a4 */ /* 0x002fcc000f8e02ff */
[----:B0-----:R-:W-:Y:S01]  /*0090*/  IADD3 R20, PT, PT, R0, UR5, RZ ;  /* 0x0000000500147c10 */ /* 0x001fe2000fffe0ff */
[----:B--2---:R-:W-:-:S03]  /*00a0*/  UIMAD UR4, UR4, UR6, URZ ;  /* 0x00000006040472a4 */ /* 0x004fc6000f8e02ff */
[----:B----4-:R-:W-:-:S03]  /*00b0*/  ISETP.GE.AND P0, PT, R20, UR8, PT ;  /* 0x0000000814007c0c */ /* 0x010fc6000bf06270 */
[----:B---3--:R-:W-:-:S04]  /*00c0*/  IADD3 R21, PT, PT, R3, UR4, RZ ;  /* 0x0000000403157c10 */ /* 0x008fc8000fffe0ff */
[----:B------:R-:W-:-:S13]  /*00d0*/  ISETP.GE.OR P0, PT, R21, UR9, P0 ;  /* 0x0000000915007c0c */ /* 0x000fda0008706670 */
[----:B------:R-:W-:Y:S05]  /*00e0*/  @P0 EXIT ;  /* 0x000000000000094d */ /* 0x000fea0003800000 */
[----:B------:R-:W0:Y:S01]  /*00f0*/  LDCU UR11, c[0x0][0x3a0] ;  /* 0x00007400ff0b77ac */ /* 0x000e220008000800 */
[----:B------:R-:W-:Y:S01]  /*0100*/  HFMA2 R13, -RZ, RZ, 0, 0 ;  /* 0x00000000ff0d7431 */ /* 0x000fe200000001ff */
[----:B------:R-:W1:Y:S01]  /*0110*/  LDCU.64 UR12, c[0x0][0x358] ;  /* 0x00006b00ff0c77ac */ /* 0x000e620008000a00 */
[----:B0-----:R-:W-:-:S04]  /*0120*/  UIADD3 UR6, UPT, UPT, UR11, 0x1f, URZ ;  /* 0x0000001f0b067890 */ /* 0x001fc8000fffe0ff */
[----:B------:R-:W-:-:S09]  /*0130*/  UISETP.GE.U32.AND UP0, UPT, UR6, 0x20, UPT ;  /* 0x000000200600788c */ /* 0x000fd2000bf06070 */
[----:B-1----:R-:W-:Y:S05]  /*0140*/  BRA.U !UP0, `(.L_x_0) ;  /* 0x0000000908307547 */ /* 0x002fea000b800000 */
[----:B------:R-:W0:Y:S01]  /*0150*/  S2UR UR9, SR_CgaCtaId ;  /* 0x00000000000979c3 */ /* 0x000e220000008800 */
[----:B------:R-:W-:Y:S01]  /*0160*/  UMOV UR7, 0x400 ;  /* 0x0000040000077882 */ /* 0x000fe20000000000 */
[----:B------:R-:W-:Y:S01]  /*0170*/  USHF.R.U32.HI UR8, URZ, 0x5, UR6 ;  /* 0x00000005ff087899 */ /* 0x000fe20008011606 */
[C---:B------:R-:W-:Y:S01]  /*0180*/  LEA R16, R0.reuse, R3, 0x5 ;  /* 0x0000000300107211 */ /* 0x040fe200078e28ff */
[----:B------:R-:W-:Y:S01]  /*0190*/  UIADD3 UR6, UPT, UPT, UR7, 0x800, URZ ;  /* 0x0000080007067890 */ /* 0x000fe2000fffe0ff */
[----:B------:R-:W-:Y:S01]  /*01a0*/  IMAD R17, R0, UR11, R3 ;  /* 0x0000000b00117c24 */ /* 0x000fe2000f8e0203 */
[----:B------:R-:W-:Y:S01]  /*01b0*/  MOV R13, RZ ;  /* 0x000000ff000d7202 */ /* 0x000fe20000000f00 */
[----:B------:R-:W-:Y:S01]  /*01c0*/  UIMAD UR10, UR5, UR11, URZ ;  /* 0x0000000b050a72a4 */ /* 0x000fe2000f8e02ff */
[----:B------:R-:W-:Y:S01]  /*01d0*/  MOV R2, RZ ;  /* 0x000000ff00027202 */ /* 0x000fe20000000f00 */
[----:B0-----:R-:W-:Y:S02]  /*01e0*/  ULEA UR7, UR9, UR7, 0x18 ;  /* 0x0000000709077291 */ /* 0x001fe4000f8ec0ff */
[----:B------:R-:W-:-:S04]  /*01f0*/  ULEA UR6, UR9, UR6, 0x18 ;  /* 0x0000000609067291 */ /* 0x000fc8000f8ec0ff */
[----:B------:R-:W-:Y:S02]  /*0200*/  LEA R16, R16, UR7, 0x2 ;  /* 0x0000000710107c11 */ /* 0x000fe4000f8e10ff */
[----:B------:R-:W-:Y:S02]  /*0210*/  LEA R19, R0, UR7, 0x7 ;  /* 0x0000000700137c11 */ /* 0x000fe4000f8e38ff */
[----:B------:R-:W-:-:S07]  /*0220*/  LEA R18, R3, UR6, 0x2 ;  /* 0x0000000603127c11 */ /* 0x000fce000f8e10ff */
.L_x_9:
[----:B------:R-:W-:Y:S01]  /*0230*/  ISETP.GT.U32.AND P1, PT, R3, 0x1f, PT ;  /* 0x0000001f0300780c */ /* 0x000fe20003f24070 */
[----:B------:R-:W0:Y:S01]  /*0240*/  LDCU UR11, c[0x0][0x39c] ;  /* 0x00007380ff0b77ac */ /* 0x000e220008000800 */
[----:B------:R-:W-:Y:S01]  /*0250*/  BSSY.RECONVERGENT B0, `(.L_x_1) ;  /* 0x0000018000007945 */ /* 0x000fe20003800200 */
[----:B------:R-:W-:Y:S01]  /*0260*/  ISETP.GT.U32.AND P0, PT, R0, 0x1f, PT ;  /* 0x0000001f0000780c */ /* 0x000fe20003f04070 */
[----:B------:R-:W1:Y:S01]  /*0270*/  LDCU.64 UR6, c[0x0][0x388] ;  /* 0x00007100ff0677ac */ /* 0x000e620008000a00 */
[----:B------:R-:W2:Y:S08]  /*0280*/  LDCU UR9, c[0x0][0x3a0] ;  /* 0x00007400ff0977ac */ /* 0x000eb00008000800 */
[----:B------:R-:W-:Y:S05]  /*0290*/  @P1 BRA `(.L_x_2) ;  /* 0x00000000004c1947 */ /* 0x000fea0003800000 */
[C---:B------:R-:W-:Y:S02]  /*02a0*/  LEA R6, R2.reuse, R17, 0x5 ;  /* 0x0000001102067211 */ /* 0x040fe400078e28ff */
[-C--:B------:R-:W-:Y:S02]  /*02b0*/  LEA R7, R2, R3.reuse, 0x5 ;  /* 0x0000000302077211 */ /* 0x080fe400078e28ff */
[----:B------:R-:W-:Y:S02]  /*02c0*/  MOV R8, R16 ;  /* 0x0000001000087202 */ /* 0x000fe40000000f00 */
[----:B------:R-:W-:-:S07]  /*02d0*/  MOV R9, R3 ;  /* 0x0000000300097202 */ /* 0x000fce0000000f00 */
.L_x_3:
[----:B--2---:R-:W-:-:S13]  /*02e0*/  ISETP.GE.AND P1, PT, R7, UR9, PT ;  /* 0x0000000907007c0c */ /* 0x004fda000bf26270 */
[----:B------:R-:W2:Y:S01]  /*02f0*/  @!P1 LDC.64 R4, c[0x0][0x380] ;  /* 0x0000e000ff049b82 */ /* 0x000ea20000000a00 */
[----:B------:R-:W-:-:S05]  /*0300*/  @!P1 IADD3 R10, P2, PT, R6, UR10, RZ ;  /* 0x0000000a060a9c10 */ /* 0x000fca000ff5e0ff */
[----:B------:R-:W-:Y:S01]  /*0310*/  @!P1 IMAD.X R11, RZ, RZ, RZ, P2 ;  /* 0x000000ffff0b9224 */ /* 0x000fe200010e06ff */
[----:B--2---:R-:W-:-:S04]  /*0320*/  @!P1 LEA R4, P2, R10, R4, 0x2 ;  /* 0x000000040a049211 */ /* 0x004fc800078410ff */
[----:B------:R-:W-:Y:S01]  /*0330*/  @!P1 LEA.HI.X R5, R10, R5, R11, 0x2, P2 ;  /* 0x000000050a059211 */ /* 0x000fe200010f140b */
[----:B------:R-:W-:-:S06]  /*0340*/  HFMA2 R11, -RZ, RZ, 0, 0 ;  /* 0x00000000ff0b7431 */ /* 0x000fcc00000001ff */
[----:B------:R-:W2:Y:S01]  /*0350*/  @!P1 LDG.E R11, desc[UR12][R4.64] ;  /* 0x0000000c040b9981 */ /* 0x000ea2000c1e1900 */
[C---:B------:R-:W-:Y:S02]  /*0360*/  ISETP.GE.U32.AND P1, PT, R9.reuse, 0x10, PT ;  /* 0x000000100900780c */ /* 0x040fe40003f26070 */
[----:B------:R-:W-:Y:S02]  /*0370*/  IADD3 R9, PT, PT, R9, 0x10, RZ ;  /* 0x0000001009097810 */ /* 0x000fe40007ffe0ff */
[----:B------:R-:W-:Y:S02]  /*0380*/  IADD3 R7, PT, PT, R7, 0x10, RZ ;  /* 0x0000001007077810 */ /* 0x000fe40007ffe0ff */
[----:B------:R-:W-:Y:S01]  /*0390*/  IADD3 R6, PT, PT, R6, 0x10, RZ ;  /* 0x0000001006067810 */ /* 0x000fe20007ffe0ff */
[----:B--2---:R2:W-:Y:S02]  /*03a0*/  STS [R8], R11 ;  /* 0x0000000b08007388 */ /* 0x0045e40000000800 */
[----:B--2---:R-:W-:-:S04]  /*03b0*/  IADD3 R8, PT, PT, R8, 0x40, RZ ;  /* 0x0000004008087810 */ /* 0x004fc80007ffe0ff */
[----:B------:R-:W-:Y:S05]  /*03c0*/  @!P1 BRA `(.L_x_3) ;  /* 0xfffffffc00c49947 */ /* 0x000fea000383ffff */
.L_x_2:
[----:B012---:R-:W-:Y:S05]  /*03d0*/  BSYNC.RECONVERGENT B0 ;  /* 0x0000000000007941 */ /* 0x007fea0003800200 */
.L_x_1:
[----:B------:R-:W-:Y:S04]  /*03e0*/  BSSY.RECONVERGENT B0, `(.L_x_4) ;  /* 0x0000015000007945 */ /* 0x000fe80003800200 */
[----:B------:R-:W-:Y:S05]  /*03f0*/  @P0 BRA `(.L_x_5) ;  /* 0x00000000004c0947 */ /* 0x000fea0003800000 */
[----:B------:R-:W0:Y:S01]  /*0400*/  LDC R11, c[0x0][0x3a0] ;  /* 0x0000e800ff0b7b82 */ /* 0x000e220000000800 */
[----:B------:R-:W-:-:S07]  /*0410*/  IMAD.MOV.U32 R7, RZ, RZ, R0 ;  /* 0x000000ffff077224 */ /* 0x000fce00078e0000 */
.L_x_8:
[----:B------:R-:W-:Y:S01]  /*0420*/  LEA R6, R2, R7, 0x5 ;  /* 0x0000000702067211 */ /* 0x000fe200078e28ff */
[----:B------:R-:W-:Y:S01]  /*0430*/  BSSY.RECONVERGENT B1, `(.L_x_6) ;  /* 0x000000b000017945 */ /* 0x000fe20003800200 */
[----:B------:R-:W-:Y:S02]  /*0440*/  LEA R9, R7, R18, 0x6 ;  /* 0x0000001207097211 */ /* 0x000fe400078e30ff */
[----:B0-----:R-:W-:Y:S02]  /*0450*/  ISETP.GE.AND P0, PT, R6, R11, PT ;  /* 0x0000000b0600720c */ /* 0x001fe40003f06270 */
[----:B------:R-:W-:-:S11]  /*0460*/  MOV R4, RZ ;  /* 0x000000ff00047202 */ /* 0x000fd60000000f00 */
[----:B------:R-:W-:Y:S05]  /*0470*/  @P0 BRA `(.L_x_7) ;  /* 0x0000000000180947 */ /* 0x000fea0003800000 */
[----:B------:R-:W-:-:S05]  /*0480*/  IMAD R4, R6, UR11, R3 ;  /* 0x0000000b06047c24 */ /* 0x000fca000f8e0203 */
[----:B------:R-:W-:-:S04]  /*0490*/  IADD3 R5, P0, PT, R4, UR4, RZ ;  /* 0x0000000404057c10 */ /* 0x000fc8000ff1e0ff */
[----:B------:R-:W-:Y:S02]  /*04a0*/  IADD3.X R6, PT, PT, RZ, RZ, RZ, P0, !PT ;  /* 0x000000ffff067210 */ /* 0x000fe400007fe4ff */
[----:B------:R-:W-:-:S04]  /*04b0*/  LEA R4, P0, R5, UR6, 0x2 ;  /* 0x0000000605047c11 */ /* 0x000fc8000f8010ff */
[----:B------:R-:W-:-:S05]  /*04c0*/  LEA.HI.X R5, R5, UR7, R6, 0x2, P0 ;  /* 0x0000000705057c11 */ /* 0x000fca00080f1406 */
[----:B------:R0:W5:Y:S04]  /*04d0*/  LDG.E R4, desc[UR12][R4.64] ;  /* 0x0000000c04047981 */ /* 0x000168000c1e1900 */
.L_x_7:
[----:B------:R-:W-:Y:S05]  /*04e0*/  BSYNC.RECONVERGENT B1 ;  /* 0x0000000000017941 */ /* 0x000fea0003800200 */
.L_x_6:
[----:B-----5:R1:W-:Y:S01]  /*04f0*/  STS [R9], R4 ;  /* 0x0000000409007388 */ /* 0x0203e20000000800 */
[C---:B------:R-:W-:Y:S02]  /*0500*/  ISETP.GE.U32.AND P0, PT, R7.reuse, 0x10, PT ;  /* 0x000000100700780c */ /* 0x040fe40003f06070 */
[----:B------:R-:W-:-:S11]  /*0510*/  IADD3 R7, PT, PT, R7, 0x10, RZ ;  /* 0x0000001007077810 */ /* 0x000fd60007ffe0ff */
[----:B-1----:R-:W-:Y:S05]  /*0520*/  @!P0 BRA `(.L_x_8) ;  /* 0xfffffffc00bc8947 */ /* 0x002fea000383ffff */
.L_x_5:
[----:B------:R-:W-:Y:S05]  /*0530*/  BSYNC.RECONVERGENT B0 ;  /* 0x0000000000007941 */ /* 0x000fea0003800200 */
.L_x_4:
[----:B------:R-:W-:Y:S01]  /*0540*/  BAR.SYNC.DEFER_BLOCKING 0x0 ;  /* 0x0000000000007b1d */ /* 0x000fe20000010000 */
[----:B------:R-:W-:-:S04]  /*0550*/  IADD3 R2, PT, PT, R2, 0x1, RZ ;  /* 0x0000000102027810 */ /* 0x000fc80007ffe0ff */
[----:B------:R-:W-:Y:S01]  /*0560*/  ISETP.NE.AND P0, PT, R2, UR8, PT ;  /* 0x0000000802007c0c */ /* 0x000fe2000bf05270 */
[----:B------:R-:W-:Y:S04]  /*0570*/  LDS R12, [R18] ;  /* 0x00000000120c7984 */ /* 0x000fe80000000800 */
[----:B0-----:R-:W0:Y:S04]  /*0580*/  LDS.128 R4, [R19] ;  /* 0x0000000013047984 */ /* 0x001e280000000c00 */
[----:B------:R-:W1:Y:S04]  /*0590*/  LDS R15, [R18+0x40] ;  /* 0x00004000120f7984 */ /* 0x000e680000000800 */
[----:B------:R-:W2:Y:S04]  /*05a0*/  LDS R14, [R18+0x80] ;  /* 0x00008000120e7984 */ /* 0x000ea80000000800 */
[----:B------:R-:W3:Y:S04]  /*05b0*/  LDS R26, [R18+0xc0] ;  /* 0x0000c000121a7984 */ /* 0x000ee80000000800 */
[----:B------:R-:W-:Y:S04]  /*05c0*/  LDS R27, [R18+0x100] ;  /* 0x00010000121b7984 */ /* 0x000fe80000000800 */
[----:B------:R-:W4:Y:S04]  /*05d0*/  LDS.128 R8, [R19+0x10] ;  /* 0x0000100013087984 */ /* 0x000f280000000c00 */
[----:B------:R-:W5:Y:S04]  /*05e0*/  LDS R24, [R18+0x140] ;  /* 0x0001400012187984 */ /* 0x000f680000000800 */
[----:B------:R-:W5:Y:S04]  /*05f0*/  LDS R25, [R18+0x180] ;  /* 0x0001800012197984 */ /* 0x000f680000000800 */
[----:B------:R-:W5:Y:S04]  /*0600*/  LDS R22, [R18+0x1c0] ;  /* 0x0001c00012167984 */ /* 0x000f680000000800 */
[----:B------:R-:W-:Y:S01]  /*0610*/  LDS R23, [R18+0x200] ;  /* 0x0002000012177984 */ /* 0x000fe20000000800 */
[----:B0-----:R-:W-:-:S03]  /*0620*/  FFMA R4, R4, R12, R13 ;  /* 0x0000000c04047223 */ /* 0x001fc6000000000d */
[----:B------:R-:W-:Y:S01]  /*0630*/  LDS R28, [R18+0x240] ;  /* 0x00024000121c7984 */ /* 0x000fe20000000800 */
[----:B-1----:R-:W-:-:S03]  /*0640*/  FFMA R5, R15, R5, R4 ;  /* 0x000000050f057223 */ /* 0x002fc60000000004 */
[----:B------:R-:W-:Y:S01]  /*0650*/  LDS R29, [R18+0x280] ;  /* 0x00028000121d7984 */ /* 0x000fe20000000800 */
[----:B--2---:R-:W-:-:S03]  /*0660*/  FFMA R5, R14, R6, R5 ;  /* 0x000000060e057223 */ /* 0x004fc60000000005 */
[----:B------:R-:W0:Y:S01]  /*0670*/  LDS.128 R12, [R19+0x20] ;  /* 0x00002000130c7984 */ /* 0x000e220000000c00 */
[----:B---3--:R-:W-:-:S03]  /*0680*/  FFMA R5, R26, R7, R5 ;  /* 0x000000071a057223 */ /* 0x008fc60000000005 */
[----:B------:R-:W-:Y:S01]  /*0690*/  LDS R26, [R18+0x340] ;  /* 0x00034000121a7984 */ /* 0x000fe20000000800 */
[----:B----4-:R-:W-:-:S03]  /*06a0*/  FFMA R5, R8, R27, R5 ;  /* 0x0000001b08057223 */ /* 0x010fc60000000005 */
[----:B------:R-:W-:Y:S01]  /*06b0*/  LDS R27, [R18+0x380] ;  /* 0x00038000121b7984 */ /* 0x000fe20000000800 */
[----:B-----5:R-:W-:-:S03]  /*06c0*/  FFMA R4, R24, R9, R5 ;  /* 0x0000000918047223 */ /* 0x020fc60000000005 */
[----:B------:R-:W1:Y:S01]  /*06d0*/  LDS R24, [R18+0x2c0] ;  /* 0x0002c00012187984 */ /* 0x000e620000000800 */
[----:B------:R-:W-:-:S03]  /*06e0*/  FFMA R9, R25, R10, R4 ;  /* 0x0000000a19097223 */ /* 0x000fc60000000004 */
[----:B------:R-:W-:Y:S01]  /*06f0*/  LDS R25, [R18+0x300] ;  /* 0x0003000012197984 */ /* 0x000fe20000000800 */
[----:B------:R-:W-:-:S03]  /*0700*/  FFMA R9, R22, R11, R9 ;  /* 0x0000000b16097223 */ /* 0x000fc60000000009 */
[----:B------:R-:W2:Y:S04]  /*0710*/  LDS.128 R4, [R19+0x30] ;  /* 0x0000300013047984 */ /* 0x000ea80000000c00 */
[----:B------:R-:W3:Y:S01]  /*0720*/  LDS R22, [R18+0x3c0] ;  /* 0x0003c00012167984 */ /* 0x000ee20000000800 */
[----:B0-----:R-:W-:-:S03]  /*0730*/  FFMA R9, R12, R23, R9 ;  /* 0x000000170c097223 */ /* 0x001fc60000000009 */
[----:B------:R-:W-:Y:S01]  /*0740*/  LDS R23, [R18+0x400] ;  /* 0x0004000012177984 */ /* 0x000fe20000000800 */
[----:B------:R-:W-:-:S03]  /*0750*/  FFMA R28, R28, R13, R9 ;  /* 0x0000000d1c1c7223 */ /* 0x000fc60000000009 */
[----:B------:R-:W0:Y:S01]  /*0760*/  LDS.128 R8, [R19+0x40] ;  /* 0x0000400013087984 */ /* 0x000e220000000c00 */
[----:B------:R-:W-:-:S03]  /*0770*/  FFMA R29, R29, R14, R28 ;  /* 0x0000000e1d1d7223 */ /* 0x000fc6000000001c */
[----:B------:R-:W-:Y:S01]  /*0780*/  LDS R28, [R18+0x540] ;  /* 0x00054000121c7984 */ /* 0x000fe20000000800 */
[----:B-1----:R-:W-:-:S03]  /*0790*/  FFMA R15, R24, R15, R29 ;  /* 0x0000000f180f7223 */ /* 0x002fc6000000001d */
[----:B------:R-:W1:Y:S04]  /*07a0*/  LDS R24, [R18+0x440] ;  /* 0x0004400012187984 */ /* 0x000e680000000800 */
[----:B------:R-:W4:Y:S01]  /*07b0*/  LDS R29, [R18+0x480] ;  /* 0x00048000121d7984 */ /* 0x000f220000000800 */
[----:B--2---:R-:W-:-:S03]  /*07c0*/  FFMA R15, R4, R25, R15 ;  /* 0x00000019040f7223 */ /* 0x004fc6000000000f */
[----:B------:R-:W-:Y:S01]  /*07d0*/  LDS R25, [R18+0x500] ;  /* 0x0005000012197984 */ /* 0x000fe20000000800 */
[----:B------:R-:W-:-:S03]  /*07e0*/  FFMA R4, R26, R5, R15 ;  /* 0x000000051a047223 */ /* 0x000fc6000000000f */
[----:B------:R-:W2:Y:S01]  /*07f0*/  LDS R26, [R18+0x4c0] ;  /* 0x0004c000121a7984 */ /* 0x000ea20000000800 */
[----:B------:R-:W-:-:S03]  /*0800*/  FFMA R27, R27, R6, R4 ;  /* 0x000000061b1b7223 */ /* 0x000fc60000000004 */
[----:B------:R-:W5:Y:S01]  /*0810*/  LDS.128 R12, [R19+0x50] ;  /* 0x00005000130c7984 */ /* 0x000f620000000c00 */
[----:B---3--:R-:W-:-:S03]  /*0820*/  FFMA R7, R22, R7, R27 ;  /* 0x0000000716077223 */ /* 0x008fc6000000001b */
[----:B------:R-:W3:Y:S04]  /*0830*/  LDS R27, [R18+0x580] ;  /* 0x00058000121b7984 */ /* 0x000ee80000000800 */
[----:B------:R-:W3:Y:S01]  /*0840*/  LDS R22, [R18+0x5c0] ;  /* 0x0005c00012167984 */ /* 0x000ee20000000800 */
[----:B0-----:R-:W-:-:S03]  /*0850*/  FFMA R7, R8, R23, R7 ;  /* 0x0000001708077223 */ /* 0x001fc60000000007 */
[----:B------:R-:W-:Y:S01]  /*0860*/  LDS R23, [R18+0x600] ;  /* 0x0006000012177984 */ /* 0x000fe20000000800 */
[----:B-1----:R-:W-:-:S03]  /*0870*/  FFMA R24, R24, R9, R7 ;  /* 0x0000000918187223 */ /* 0x002fc60000000007 */
[----:B------:R-:W0:Y:S01]  /*0880*/  LDS.128 R4, [R19+0x60] ;  /* 0x0000600013047984 */ /* 0x000e220000000c00 */
[----:B----4-:R-:W-:-:S03]  /*0890*/  FFMA R29, R29, R10, R24 ;  /* 0x0000000a1d1d7223 */ /* 0x010fc60000000018 */
[----:B------:R-:W1:Y:S01]  /*08a0*/  LDS R24, [R18+0x640] ;  /* 0x0006400012187984 */ /* 0x000e620000000800 */
[----:B--2---:R-:W-:-:S04]  /*08b0*/  FFMA R11, R26, R11, R29 ;  /* 0x0000000b1a0b7223 */ /* 0x004fc8000000001d */
[----:B-----5:R-:W-:Y:S02]  /*08c0*/  FFMA R11, R12, R25, R11 ;  /* 0x000000190c0b7223 */ /* 0x020fe4000000000b */
[----:B------:R-:W2:Y:S02]  /*08d0*/  LDS R25, [R18+0x680] ;  /* 0x0006800012197984 */ /* 0x000ea40000000800 */
[----:B------:R-:W-:Y:S02]  /*08e0*/  FFMA R28, R28, R13, R11 ;  /* 0x0000000d1c1c7223 */ /* 0x000fe4000000000b */
[----:B------:R-:W4:Y:S02]  /*08f0*/  LDS R12, [R18+0x6c0] ;  /* 0x0006c000120c7984 */ /* 0x000f240000000800 */
[----:B---3--:R-:W-:Y:S02]  /*0900*/  FFMA R27, R27, R14, R28 ;  /* 0x0000000e1b1b7223 */ /* 0x008fe4000000001c */
[----:B------:R-:W-:Y:S02]  /*0910*/  LDS R13, [R18+0x700] ;  /* 0x00070000120d7984 */ /* 0x000fe40000000800 */
[----:B------:R-:W-:-:S02]  /*0920*/  FFMA R27, R22, R15, R27 ;  /* 0x0000000f161b7223 */ /* 0x000fc4000000001b */
[----:B------:R-:W3:Y:S04]  /*0930*/  LDS.128 R8, [R19+0x70] ;  /* 0x0000700013087984 */ /* 0x000ee80000000c00 */
[----:B------:R-:W5:Y:S04]  /*0940*/  LDS R22, [R18+0x740] ;  /* 0x0007400012167984 */ /* 0x000f680000000800 */
[----:B------:R-:W5:Y:S04]  /*0950*/  LDS R15, [R18+0x780] ;  /* 0x00078000120f7984 */ /* 0x000f680000000800 */
[----:B------:R-:W5:Y:S01]  /*0960*/  LDS R14, [R18+0x7c0] ;  /* 0x0007c000120e7984 */ /* 0x000f620000000800 */
[----:B0-----:R-:W-:-:S04]  /*0970*/  FFMA R23, R4, R23, R27 ;  /* 0x0000001704177223 */ /* 0x001fc8000000001b */
[----:B-1----:R-:W-:-:S04]  /*0980*/  FFMA R24, R24, R5, R23 ;  /* 0x0000000518187223 */ /* 0x002fc80000000017 */
[----:B--2---:R-:W-:-:S04]  /*0990*/  FFMA R25, R25, R6, R24 ;  /* 0x0000000619197223 */ /* 0x004fc80000000018 */
[----:B----4-:R-:W-:-:S04]  /*09a0*/  FFMA R7, R12, R7, R25 ;  /* 0x000000070c077223 */ /* 0x010fc80000000019 */
[----:B---3--:R-:W-:-:S04]  /*09b0*/  FFMA R7, R8, R13, R7 ;  /* 0x0000000d08077223 */ /* 0x008fc80000000007 */
[----:B-----5:R-:W-:-:S04]  /*09c0*/  FFMA R22, R22, R9, R7 ;  /* 0x0000000916167223 */ /* 0x020fc80000000007 */
[----:B------:R-:W-:-:S04]  /*09d0*/  FFMA R15, R15, R10, R22 ;  /* 0x0000000a0f0f7223 */ /* 0x000fc80000000016 */
[----:B------:R-:W-:Y:S01]  /*09e0*/  FFMA R13, R14, R11, R15 ;  /* 0x0000000b0e0d7223 */ /* 0x000fe2000000000f */
[----:B------:R-:W-:Y:S06]  /*09f0*/  BAR.SYNC.DEFER_BLOCKING 0x0 ;  /* 0x0000000000007b1d */ /* 0x000fec0000010000 */
[----:B------:R-:W-:Y:S05]  /*0a00*/  @P0 BRA `(.L_x_9) ;  /* 0xfffffff800080947 */ /* 0x000fea000383ffff */
.L_x_0:
[----:B------:R-:W0:Y:S01]  /*0a10*/  LDC.64 R2, c[0x0][0x390] ;  /* 0x0000e400ff027b82 */ /* 0x000e220000000a00 */
[----:B------:R-:W1:Y:S02]  /*0a20*/  LDCU UR6, c[0x0][0x39c] ;  /* 0x00007380ff0677ac */ /* 0x000e640008000800 */
[----:B-1----:R-:W-:-:S04]  /*0a30*/  IMAD R21, R20, UR6, R21 ;  /* 0x0000000614157c24 */ /* 0x002fc8000f8e0215 */
[----:B0-----:R-:W-:-:S05]  /*0a40*/  IMAD.WIDE R2, R21, 0x4, R2 ;  /* 0x0000000415027825 */ /* 0x001fca00078e0202 */
[----:B------:R-:W2:Y:S02]  /*0a50*/  LDG.E R0, desc[UR12][R2.64] ;  /* 0x0000000c02007981 */ /* 0x000ea4000c1e1900 */
[----:B--2---:R-:W-:-:S05]  /*0a60*/  FADD R13, R0, R13 ;  /* 0x0000000d000d7221 */ /* 0x004fca0000000000 */
[----:B------:R-:W-:Y:S01]  /*0a70*/  STG.E desc[UR12][R2.64], R13 ;  /* 0x0000000d02007986 */ /* 0x000fe2000c10190c */
[----:B------:R-:W-:Y:S05]  /*0a80*/  EXIT ;  /* 0x000000000000794d */ /* 0x000fea0003800000 */
.L_x_10:
[----:B------:R-:W-:-:S00]  /*0a90*/  BRA `(.L_x_10) ;  /* 0xfffffffc00fc7947 */ /* 0x000fc0000383ffff */
[----:B------:R-:W-:-:S00]  /*0aa0*/  NOP ;  /* 0x0000000000007918 */ /* 0x000fc00000000000 */
        /* <DEDUP_REMOVED lines=13> */
.L_x_11:


//--------------------- .nv.shared._Z13cuda_sgemm_v1ILj16ELj32EEvPfS0_S0_iii --------------------------
	.section	.nv.shared._Z13cuda_sgemm_v1ILj16ELj32EEvPfS0_S0_iii,"aw",@nobits
	.sectionflags	@""
	.align	4
.nv.shared._Z13cuda_sgemm_v1ILj16ELj32EEvPfS0_S0_iii:
	.zero		5120


//--------------------- .nv.shared.reserved.0     --------------------------
	.section	.nv.shared.reserved.0,"aw",@nobits
	.weak		__nv_reservedSMEM_offset_0_alias
	.size		__nv_reservedSMEM_offset_0_alias, 0, 64
	.other		__nv_reservedSMEM_offset_0_alias,@"STO_CUDA_RESERVED_SHARED STV_DEFAULT"
__nv_reservedSMEM_offset_0_alias:
	.zero		0
	.zero		64


//--------------------- .nv.constant0._Z13cuda_sgemm_v1ILj16ELj32EEvPfS0_S0_iii --------------------------
	.section	.nv.constant0._Z13cuda_sgemm_v1ILj16ELj32EEvPfS0_S0_iii,"a",@progbits
	.sectionflags	@""
	.align	4
.nv.constant0._Z13cuda_sgemm_v1ILj16ELj32EEvPfS0_S0_iii:
	.zero		932


//--------------------- SYMBOLS --------------------------

	.type		.nv.reservedSmem.offset0,@object
	.size		.nv.reservedSmem.offset0,0x4
	.type		.nv.reservedSmem.cap,@object
	.size		.nv.reservedSmem.cap,0x4
